	.headerflags	@"EF_CUDA_TEXMODE_UNIFIED EF_CUDA_64BIT_ADDRESS EF_CUDA_ACCELERATORS EF_CUDA_SM90 EF_CUDA_VIRTUAL_SM(EF_CUDA_SM90)"
	.elftype	@"ET_EXEC"


//--------------------- .nv.info                  --------------------------
	.section	.nv.info,"",@"SHT_CUDA_INFO"
	.align	4


	//----- nvinfo : EIATTR_REGCOUNT
	.align		4
        /*0000*/ 	.byte	0x04, 0x2f
        /*0002*/ 	.short	(.L_1 - .L_0)
	.align		4
.L_0:
        /*0004*/ 	.word	index@(triton_poi_fused_convolution_7)
        /*0008*/ 	.word	0x0000000c


	//----- nvinfo : EIATTR_MIN_STACK_SIZE
	.align		4
.L_1:
        /*000c*/ 	.byte	0x04, 0x12
        /*000e*/ 	.short	(.L_3 - .L_2)
	.align		4
.L_2:
        /*0010*/ 	.word	index@(triton_poi_fused_convolution_7)
        /*0014*/ 	.word	0x00000000


	//----- nvinfo : EIATTR_FRAME_SIZE
	.align		4
.L_3:
        /*0018*/ 	.byte	0x04, 0x11
        /*001a*/ 	.short	(.L_5 - .L_4)
	.align		4
.L_4:
        /*001c*/ 	.word	index@(triton_poi_fused_convolution_7)
        /*0020*/ 	.word	0x00000000


	//----- nvinfo : EIATTR_MIN_STACK_SIZE
	.align		4
.L_5:
        /*0024*/ 	.byte	0x04, 0x12
        /*0026*/ 	.short	(.L_7 - .L_6)
	.align		4
.L_6:
        /*0028*/ 	.word	index@(triton_poi_fused_convolution_7)
        /*002c*/ 	.word	0x00000000
.L_7:


//--------------------- .nv.info.triton_poi_fused_convolution_7 --------------------------
	.section	.nv.info.triton_poi_fused_convolution_7,"",@"SHT_CUDA_INFO"
	.sectionflags	@""
	.align	4


	//----- nvinfo : EIATTR_CUDA_API_VERSION
	.align		4
        /*0000*/ 	.byte	0x04, 0x37
        /*0002*/ 	.short	(.L_9 - .L_8)
.L_8:
        /*0004*/ 	.word	0x0000007c


	//----- nvinfo : EIATTR_KPARAM_INFO
	.align		4
.L_9:
        /*0008*/ 	.byte	0x04, 0x17
        /*000a*/ 	.short	(.L_11 - .L_10)
.L_10:
        /*000c*/ 	.word	0x00000000
        /*0010*/ 	.short	0x0002
        /*0012*/ 	.short	0x0010
        /*0014*/ 	.byte	0x00, 0xf0, 0x11, 0x00


	//----- nvinfo : EIATTR_KPARAM_INFO
	.align		4
.L_11:
        /*0018*/ 	.byte	0x04, 0x17
        /*001a*/ 	.short	(.L_13 - .L_12)
.L_12:
        /*001c*/ 	.word	0x00000000
        /*0020*/ 	.short	0x0001
        /*0022*/ 	.short	0x0008
        /*0024*/ 	.byte	0x00, 0xf4, 0x21, 0x00


	//----- nvinfo : EIATTR_KPARAM_INFO
	.align		4
.L_13:
        /*0028*/ 	.byte	0x04, 0x17
        /*002a*/ 	.short	(.L_15 - .L_14)
.L_14:
        /*002c*/ 	.word	0x00000000
        /*0030*/ 	.short	0x0000
        /*0032*/ 	.short	0x0000
        /*0034*/ 	.byte	0x00, 0xf4, 0x21, 0x00


	//----- nvinfo : EIATTR_SPARSE_MMA_MASK
	.align		4
.L_15:
        /*0038*/ 	.byte	0x03, 0x50
        /*003a*/ 	.short	0x0000


	//----- nvinfo : EIATTR_MAXREG_COUNT
	.align		4
        /*003c*/ 	.byte	0x03, 0x1b
        /*003e*/ 	.short	0x00ff


	//----- nvinfo : EIATTR_EXIT_INSTR_OFFSETS
	.align		4
        /*0040*/ 	.byte	0x04, 0x1c
        /*0042*/ 	.short	(.L_17 - .L_16)


	//   ....[0]....
.L_16:
        /*0044*/ 	.word	0x00000180


	//----- nvinfo : EIATTR_REQNTID
	.align		4
.L_17:
        /*0048*/ 	.byte	0x04, 0x10
        /*004a*/ 	.short	(.L_19 - .L_18)
.L_18:
        /*004c*/ 	.word	0x00000100
        /*0050*/ 	.word	0x00000001
        /*0054*/ 	.word	0x00000001


	//----- nvinfo : EIATTR_CBANK_PARAM_SIZE
	.align		4
.L_19:
        /*0058*/ 	.byte	0x03, 0x19
        /*005a*/ 	.short	0x0014


	//----- nvinfo : EIATTR_PARAM_CBANK
	.align		4
        /*005c*/ 	.byte	0x04, 0x0a
        /*005e*/ 	.short	(.L_21 - .L_20)
	.align		4
.L_20:
        /*0060*/ 	.word	index@(.nv.constant0.triton_poi_fused_convolution_7)
        /*0064*/ 	.short	0x0210
        /*0066*/ 	.short	0x0014


	//----- nvinfo : EIATTR_SW_WAR
	.align		4
.L_21:
        /*0068*/ 	.byte	0x04, 0x36
        /*006a*/ 	.short	(.L_23 - .L_22)
.L_22:
        /*006c*/ 	.word	0x00000008
.L_23:


//--------------------- .nv.callgraph             --------------------------
	.section	.nv.callgraph,"",@"SHT_CUDA_CALLGRAPH"
	.align	4
	.sectionentsize	8
	.align		4
        /*0000*/ 	.word	0x00000000
	.align		4
        /*0004*/ 	.word	0xffffffff
	.align		4
        /*0008*/ 	.word	0x00000000
	.align		4
        /*000c*/ 	.word	0xfffffffe
	.align		4
        /*0010*/ 	.word	0x00000000
	.align		4
        /*0014*/ 	.word	0xfffffffd
	.align		4
        /*0018*/ 	.word	0x00000000
	.align		4
        /*001c*/ 	.word	0xfffffffc


//--------------------- .text.triton_poi_fused_convolution_7 --------------------------
	.section	.text.triton_poi_fused_convolution_7,"ax",@progbits
	.align	128
        .global         triton_poi_fused_convolution_7
        .type           triton_poi_fused_convolution_7,@function
        .size           triton_poi_fused_convolution_7,(.L_x_1 - triton_poi_fused_convolution_7)
        .other          triton_poi_fused_convolution_7,@"STO_CUDA_ENTRY STV_DEFAULT"
triton_poi_fused_convolution_7:
.text.triton_poi_fused_convolution_7:
[----:B------:R-:W-:Y:S01]  /*0000*/  LDC R1, c[0x0][0x28] ;  /* 0x00000a00ff017b82 */ /* 0x000fe20000000800 */
[----:B------:R-:W1:Y:S07]  /*0010*/  S2R R0, SR_TID.X ;  /* 0x0000000000007919 */ /* 0x000e6e0000002100 */
[----:B------:R-:W2:Y:S01]  /*0020*/  LDC.64 R4, c[0x0][0x218] ;  /* 0x00008600ff047b82 */ /* 0x000ea20000000a00 */
[----:B------:R-:W-:Y:S01]  /*0030*/  ULDC.64 UR4, c[0x0][0x208] ;  /* 0x0000820000047ab9 */ /* 0x000fe20000000a00 */
[----:B------:R-:W3:Y:S01]  /*0040*/  S2R R7, SR_CTAID.X ;  /* 0x0000000000077919 */ /* 0x000ee20000002500 */
[----:B-1----:R-:W-:Y:S01]  /*0050*/  IMAD.SHL.U32 R0, R0, 0x2, RZ ;  /* 0x0000000200007824 */ /* 0x002fe200078e00ff */
[----:B---3--:R-:W-:-:S04]  /*0060*/  SHF.R.S32.HI R2, RZ, 0x16, R7 ;  /* 0x00000016ff027819 */ /* 0x008fc80000011407 */
[----:B------:R-:W-:Y:S02]  /*0070*/  LOP3.LUT R0, R0, 0x1fe, RZ, 0xc0, !PT ;  /* 0x000001fe00007812 */ /* 0x000fe400078ec0ff */
[----:B------:R-:W-:Y:S02]  /*0080*/  SGXT R2, R2, 0x1 ;  /* 0x000000010202781a */ /* 0x000fe40000000200 */
[----:B------:R-:W-:-:S04]  /*0090*/  LEA R7, R7, R0, 0x9 ;  /* 0x0000000007077211 */ /* 0x000fc800078e48ff */
[----:B------:R-:W-:Y:S02]  /*00a0*/  LEA.HI R0, R2, R7, RZ, 0x6 ;  /* 0x0000000702007211 */ /* 0x000fe400078f30ff */
[----:B------:R-:W1:Y:S02]  /*00b0*/  LDC.64 R2, c[0x0][0x210] ;  /* 0x00008400ff027b82 */ /* 0x000e640000000a00 */
[----:B------:R-:W-:-:S05]  /*00c0*/  SHF.R.S32.HI R0, RZ, 0x6, R0 ;  /* 0x00000006ff007819 */ /* 0x000fca0000011400 */
[----:B------:R-:W-:-:S05]  /*00d0*/  IMAD.HI R6, R0, 0x2aaaaaab, RZ ;  /* 0x2aaaaaab00067827 */ /* 0x000fca00078e02ff */
[----:B------:R-:W-:-:S04]  /*00e0*/  SHF.R.U32.HI R9, RZ, 0x1f, R6 ;  /* 0x0000001fff097819 */ /* 0x000fc80000011606 */
[----:B------:R-:W-:-:S05]  /*00f0*/  LEA.HI R9, R6, R9, RZ, 0x19 ;  /* 0x0000000906097211 */ /* 0x000fca00078fc8ff */
[----:B------:R-:W-:Y:S02]  /*0100*/  IMAD R9, R9, -0x300, R0 ;  /* 0xfffffd0009097824 */ /* 0x000fe400078e0200 */
[----:B-1----:R-:W-:-:S04]  /*0110*/  IMAD.WIDE R2, R7, 0x4, R2 ;  /* 0x0000000407027825 */ /* 0x002fc800078e0202 */
[----:B--2---:R-:W-:Y:S01]  /*0120*/  IMAD.WIDE R4, R9, 0x4, R4 ;  /* 0x0000000409047825 */ /* 0x004fe200078e0204 */
[----:B------:R-:W2:Y:S05]  /*0130*/  LDG.E.64 R6, desc[UR4][R2.64] ;  /* 0x0000000402067981 */ /* 0x000eaa000c1e1b00 */
[----:B------:R-:W2:Y:S02]  /*0140*/  LDG.E.EL R4, desc[UR4][R4.64] ;  /* 0x0000000404047981 */ /* 0x000ea4000c2e1900 */
[--C-:B--2---:R-:W-:Y:S01]  /*0150*/  FADD R6, R6, R4.reuse ;  /* 0x0000000406067221 */ /* 0x104fe20000000000 */
[----:B------:R-:W-:-:S05]  /*0160*/  FADD R7, R7, R4 ;  /* 0x0000000407077221 */ /* 0x000fca0000000000 */
[----:B------:R-:W-:Y:S01]  /*0170*/  STG.E.64 desc[UR4][R2.64], R6 ;  /* 0x0000000602007986 */ /* 0x000fe2000c101b04 */
[----:B------:R-:W-:Y:S05]  /*0180*/  EXIT ;  /* 0x000000000000794d */ /* 0x000fea0003800000 */
.L_x_0:
[----:B------:R-:W-:-:S00]  /*0190*/  BRA `(.L_x_0) ;  /* 0xfffffffc00fc7947 */ /* 0x000fc0000383ffff */
[----:B------:R-:W-:-:S00]  /*01a0*/  NOP ;  /* 0x0000000000007918 */ /* 0x000fc00000000000 */
        /* <DEDUP_REMOVED lines=13> */
.L_x_1:


//--------------------- .nv.constant0.triton_poi_fused_convolution_7 --------------------------
	.section	.nv.constant0.triton_poi_fused_convolution_7,"a",@progbits
	.sectionflags	@""
	.align	4
.nv.constant0.triton_poi_fused_convolution_7:
	.zero		548
